//
// Generated by NVIDIA NVVM Compiler
//
// Compiler Build ID: CL-36424714
// Cuda compilation tools, release 13.0, V13.0.88
// Based on NVVM 20.0.0
//

.version 9.0
.target sm_100
.address_size 64

	// .globl	default_function_kernel_1

.visible .entry default_function_kernel_1(
	.param .u64 .ptr .align 1 default_function_kernel_1_param_0,
	.param .u64 .ptr .align 1 default_function_kernel_1_param_1,
	.param .u64 .ptr .align 1 default_function_kernel_1_param_2,
	.param .u64 .ptr .align 1 default_function_kernel_1_param_3
)
.maxntid 32
{
	.reg .pred 	%p<2>;
	.reg .b16 	%rs<3>;
	.reg .b32 	%r<22>;
	.reg .b32 	%f<9>;
	.reg .b64 	%rd<16>;

	ld.param.u64 	%rd1, [default_function_kernel_1_param_0];
	ld.param.u64 	%rd2, [default_function_kernel_1_param_1];
	ld.param.u64 	%rd3, [default_function_kernel_1_param_2];
	ld.param.u64 	%rd4, [default_function_kernel_1_param_3];
	mov.u32 	%r1, %ctaid.x;
	shl.b32 	%r3, %r1, 2;
	mov.u32 	%r2, %tid.x;
	shr.u32 	%r4, %r2, 3;
	or.b32  	%r5, %r3, %r4;
	setp.gt.u32 	%p1, %r5, 322;
	@%p1 bra 	$L__BB0_2;
	cvta.to.global.u64 	%rd5, %rd3;
	cvta.to.global.u64 	%rd6, %rd4;
	cvta.to.global.u64 	%rd7, %rd2;
	cvta.to.global.u64 	%rd8, %rd1;
	shl.b32 	%r6, %r1, 5;
	or.b32  	%r7, %r6, %r2;
	mul.wide.u32 	%rd9, %r7, 4;
	add.s64 	%rd10, %rd5, %rd9;
	ld.global.nc.f32 	%f1, [%rd10];
	mul.hi.u32 	%r8, %r7, 106376899;
	shr.u32 	%r9, %r8, 5;
	mul.lo.s32 	%r10, %r9, 1292;
	sub.s32 	%r11, %r7, %r10;
	cvt.u16.u32 	%rs1, %r11;
	mul.hi.u16 	%rs2, %rs1, 203;
	cvt.u32.u16 	%r12, %rs2;
	mul.wide.u32 	%rd11, %r12, 4;
	add.s64 	%rd12, %rd6, %rd11;
	ld.global.nc.f32 	%f2, [%rd12];
	mul.f32 	%f3, %f1, %f2;
	shl.b32 	%r13, %r1, 3;
	shr.u32 	%r14, %r2, 2;
	or.b32  	%r15, %r13, %r14;
	mul.hi.u32 	%r16, %r15, 106376899;
	shr.u32 	%r17, %r16, 3;
	shr.u32 	%r18, %r8, 3;
	mul.lo.s32 	%r19, %r18, 323;
	sub.s32 	%r20, %r7, %r19;
	mad.lo.s32 	%r21, %r17, 323, %r20;
	mul.wide.u32 	%rd13, %r21, 4;
	add.s64 	%rd14, %rd7, %rd13;
	ld.global.nc.f32 	%f4, [%rd14];
	fma.rn.f32 	%f5, %f4, 0f3E800000, 0f3727C5AC;
	sqrt.rn.f32 	%f6, %f5;
	rcp.rn.f32 	%f7, %f6;
	mul.f32 	%f8, %f3, %f7;
	add.s64 	%rd15, %rd8, %rd9;
	st.global.f32 	[%rd15], %f8;
$L__BB0_2:
	ret;

}
	// .globl	default_function_kernel
.visible .entry default_function_kernel(
	.param .u64 .ptr .align 1 default_function_kernel_param_0,
	.param .u64 .ptr .align 1 default_function_kernel_param_1
)
.maxntid 19
{
	.reg .b32 	%r<10>;
	.reg .b32 	%f<9>;
	.reg .b64 	%rd<9>;

	ld.param.u64 	%rd1, [default_function_kernel_param_0];
	ld.param.u64 	%rd2, [default_function_kernel_param_1];
	cvta.to.global.u64 	%rd3, %rd1;
	mov.u32 	%r1, %ctaid.x;
	mov.u32 	%r2, %tid.x;
	mad.lo.s32 	%r3, %r1, 19, %r2;
	mul.wide.u32 	%rd4, %r3, 4;
	add.s64 	%rd5, %rd3, %rd4;
	mul.hi.u32 	%r4, %r1, 2021161081;
	shr.u32 	%r5, %r4, 3;
	mul.lo.s32 	%r6, %r5, 17;
	sub.s32 	%r7, %r1, %r6;
	mad.lo.s32 	%r8, %r5, 1292, %r2;
	mad.lo.s32 	%r9, %r7, 19, %r8;
	cvta.to.global.u64 	%rd6, %rd2;
	mul.wide.u32 	%rd7, %r9, 4;
	add.s64 	%rd8, %rd6, %rd7;
	ld.global.nc.f32 	%f1, [%rd8];
	fma.rn.f32 	%f2, %f1, %f1, 0f00000000;
	ld.global.nc.f32 	%f3, [%rd8+1292];
	fma.rn.f32 	%f4, %f3, %f3, %f2;
	ld.global.nc.f32 	%f5, [%rd8+2584];
	fma.rn.f32 	%f6, %f5, %f5, %f4;
	ld.global.nc.f32 	%f7, [%rd8+3876];
	fma.rn.f32 	%f8, %f7, %f7, %f6;
	st.global.f32 	[%rd5], %f8;
	ret;

}


// ===== COMPILED SASS (sm_100) =====

	.target	sm_100

	.elftype	@"ET_EXEC"


//--------------------- .note.nv.tkinfo           --------------------------
	.section	.note.nv.tkinfo,"",@"SHT_NOTE"
	.sectionflags	@"SHF_NOTE_NV_TKINFO"
	.tkinfo
        /*0018*/ 	.word	0x00000002
        /*0030*/ 	.string	""
        /*0030*/ 	.string	"ptxas"
        /*0030*/ 	.string	"Cuda compilation tools, release 13.0, V13.0.88"
        /*0030*/ 	.string	"Build cuda_13.0.r13.0/compiler.36424714_0"
        /*0030*/ 	.string	"-arch sm_100 -m 64 "



//--------------------- .note.nv.cuinfo           --------------------------
	.section	.note.nv.cuinfo,"",@"SHT_NOTE"
	.sectionflags	@"SHF_NOTE_NV_CUINFO"
        /*0018*/ 	.short	0x0002
        /*001a*/ 	.short	0x0064
        /*001c*/ 	.short	0x0082
	.zero		2


//--------------------- .nv.info                  --------------------------
	.section	.nv.info,"",@"SHT_CUDA_INFO"
	.align	4


	//----- nvinfo : EIATTR_REGCOUNT
	.align		4
        /*0000*/ 	.byte	0x04, 0x2f
        /*0002*/ 	.short	(.L_1 - .L_0)
	.align		4
.L_0:
        /*0004*/ 	.word	index@(default_function_kernel_1)
        /*0008*/ 	.word	0x0000000e


	//----- nvinfo : EIATTR_FRAME_SIZE
	.align		4
.L_1:
        /*000c*/ 	.byte	0x04, 0x11
        /*000e*/ 	.short	(.L_3 - .L_2)
	.align		4
.L_2:
        /*0010*/ 	.word	index@($__internal_1_$__cuda_sm20_sqrt_rn_f32_slowpath)
        /*0014*/ 	.word	0x00000000


	//----- nvinfo : EIATTR_FRAME_SIZE
	.align		4
.L_3:
        /*0018*/ 	.byte	0x04, 0x11
        /*001a*/ 	.short	(.L_5 - .L_4)
	.align		4
.L_4:
        /*001c*/ 	.word	index@($__internal_0_$__cuda_sm20_rcp_rn_f32_slowpath)
        /*0020*/ 	.word	0x00000000


	//----- nvinfo : EIATTR_FRAME_SIZE
	.align		4
.L_5:
        /*0024*/ 	.byte	0x04, 0x11
        /*0026*/ 	.short	(.L_7 - .L_6)
	.align		4
.L_6:
        /*0028*/ 	.word	index@(default_function_kernel_1)
        /*002c*/ 	.word	0x00000000


	//----- nvinfo : EIATTR_REGCOUNT
	.align		4
.L_7:
        /*0030*/ 	.byte	0x04, 0x2f
        /*0032*/ 	.short	(.L_9 - .L_8)
	.align		4
.L_8:
        /*0034*/ 	.word	index@(default_function_kernel)
        /*0038*/ 	.word	0x00000010


	//----- nvinfo : EIATTR_FRAME_SIZE
	.align		4
.L_9:
        /*003c*/ 	.byte	0x04, 0x11
        /*003e*/ 	.short	(.L_11 - .L_10)
	.align		4
.L_10:
        /*0040*/ 	.word	index@(default_function_kernel)
        /*0044*/ 	.word	0x00000000


	//----- nvinfo : EIATTR_MIN_STACK_SIZE
	.align		4
.L_11:
        /*0048*/ 	.byte	0x04, 0x12
        /*004a*/ 	.short	(.L_13 - .L_12)
	.align		4
.L_12:
        /*004c*/ 	.word	index@(default_function_kernel)
        /*0050*/ 	.word	0x00000000


	//----- nvinfo : EIATTR_MIN_STACK_SIZE
	.align		4
.L_13:
        /*0054*/ 	.byte	0x04, 0x12
        /*0056*/ 	.short	(.L_15 - .L_14)
	.align		4
.L_14:
        /*0058*/ 	.word	index@(default_function_kernel_1)
        /*005c*/ 	.word	0x00000000
.L_15:


//--------------------- .nv.compat                --------------------------
	.section	.nv.compat,"",@"SHT_CUDA_COMPAT_INFO"
	.align	4
        /*0000*/ 	.byte	0x02, 0x09, 0x00, 0x00, 0x02, 0x02, 0x01, 0x00, 0x02, 0x05, 0x05, 0x00, 0x03, 0x07, 0x01, 0x01
        /*0010*/ 	.byte	0x02, 0x03, 0x00, 0x00, 0x02, 0x06, 0x01, 0x00, 0x04, 0x0b, 0x08, 0x00, 0x01, 0x00, 0x00, 0x00
        /*0020*/ 	.byte	0x00, 0x00, 0x00, 0x00


//--------------------- .nv.info.default_function_kernel --------------------------
	.section	.nv.info.default_function_kernel,"",@"SHT_CUDA_INFO"
	.sectionflags	@""
	.align	4


	//----- nvinfo : EIATTR_CUDA_API_VERSION
	.align		4
        /*0000*/ 	.byte	0x04, 0x37
        /*0002*/ 	.short	(.L_17 - .L_16)
.L_16:
        /*0004*/ 	.word	0x00000082


	//----- nvinfo : EIATTR_KPARAM_INFO
	.align		4
.L_17:
        /*0008*/ 	.byte	0x04, 0x17
        /*000a*/ 	.short	(.L_19 - .L_18)
.L_18:
        /*000c*/ 	.word	0x00000000
        /*0010*/ 	.short	0x0001
        /*0012*/ 	.short	0x0008
        /*0014*/ 	.byte	0x00, 0xf5, 0x21, 0x00


	//----- nvinfo : EIATTR_KPARAM_INFO
	.align		4
.L_19:
        /*0018*/ 	.byte	0x04, 0x17
        /*001a*/ 	.short	(.L_21 - .L_20)
.L_20:
        /*001c*/ 	.word	0x00000000
        /*0020*/ 	.short	0x0000
        /*0022*/ 	.short	0x0000
        /*0024*/ 	.byte	0x00, 0xf5, 0x21, 0x00


	//----- nvinfo : EIATTR_SPARSE_MMA_MASK
	.align		4
.L_21:
        /*0028*/ 	.byte	0x03, 0x50
        /*002a*/ 	.short	0x0000


	//----- nvinfo : EIATTR_MAXREG_COUNT
	.align		4
        /*002c*/ 	.byte	0x03, 0x1b
        /*002e*/ 	.short	0x00ff


	//----- nvinfo : EIATTR_MERCURY_ISA_VERSION
	.align		4
        /*0030*/ 	.byte	0x03, 0x5f
        /*0032*/ 	.short	0x0101


	//----- nvinfo : EIATTR_VRC_CTA_INIT_COUNT
	.align		4
        /*0034*/ 	.byte	0x02, 0x4a
	.zero		1
	.zero		1


	//----- nvinfo : EIATTR_EXIT_INSTR_OFFSETS
	.align		4
        /*0038*/ 	.byte	0x04, 0x1c
        /*003a*/ 	.short	(.L_23 - .L_22)


	//   ....[0]....
.L_22:
        /*003c*/ 	.word	0x00000170


	//----- nvinfo : EIATTR_MAX_THREADS
	.align		4
.L_23:
        /*0040*/ 	.byte	0x04, 0x05
        /*0042*/ 	.short	(.L_25 - .L_24)
.L_24:
        /*0044*/ 	.word	0x00000013
        /*0048*/ 	.word	0x00000001
        /*004c*/ 	.word	0x00000001


	//----- nvinfo : EIATTR_CBANK_PARAM_SIZE
	.align		4
.L_25:
        /*0050*/ 	.byte	0x03, 0x19
        /*0052*/ 	.short	0x0010


	//----- nvinfo : EIATTR_PARAM_CBANK
	.align		4
        /*0054*/ 	.byte	0x04, 0x0a
        /*0056*/ 	.short	(.L_27 - .L_26)
	.align		4
.L_26:
        /*0058*/ 	.word	index@(.nv.constant0.default_function_kernel)
        /*005c*/ 	.short	0x0380
        /*005e*/ 	.short	0x0010


	//----- nvinfo : EIATTR_SW_WAR
	.align		4
.L_27:
        /*0060*/ 	.byte	0x04, 0x36
        /*0062*/ 	.short	(.L_29 - .L_28)
.L_28:
        /*0064*/ 	.word	0x00000008
.L_29:


//--------------------- .nv.info.default_function_kernel_1 --------------------------
	.section	.nv.info.default_function_kernel_1,"",@"SHT_CUDA_INFO"
	.sectionflags	@""
	.align	4


	//----- nvinfo : EIATTR_CUDA_API_VERSION
	.align		4
        /*0000*/ 	.byte	0x04, 0x37
        /*0002*/ 	.short	(.L_31 - .L_30)
.L_30:
        /*0004*/ 	.word	0x00000082


	//----- nvinfo : EIATTR_KPARAM_INFO
	.align		4
.L_31:
        /*0008*/ 	.byte	0x04, 0x17
        /*000a*/ 	.short	(.L_33 - .L_32)
.L_32:
        /*000c*/ 	.word	0x00000000
        /*0010*/ 	.short	0x0003
        /*0012*/ 	.short	0x0018
        /*0014*/ 	.byte	0x00, 0xf5, 0x21, 0x00


	//----- nvinfo : EIATTR_KPARAM_INFO
	.align		4
.L_33:
        /*0018*/ 	.byte	0x04, 0x17
        /*001a*/ 	.short	(.L_35 - .L_34)
.L_34:
        /*001c*/ 	.word	0x00000000
        /*0020*/ 	.short	0x0002
        /*0022*/ 	.short	0x0010
        /*0024*/ 	.byte	0x00, 0xf5, 0x21, 0x00


	//----- nvinfo : EIATTR_KPARAM_INFO
	.align		4
.L_35:
        /*0028*/ 	.byte	0x04, 0x17
        /*002a*/ 	.short	(.L_37 - .L_36)
.L_36:
        /*002c*/ 	.word	0x00000000
        /*0030*/ 	.short	0x0001
        /*0032*/ 	.short	0x0008
        /*0034*/ 	.byte	0x00, 0xf5, 0x21, 0x00


	//----- nvinfo : EIATTR_KPARAM_INFO
	.align		4
.L_37:
        /*0038*/ 	.byte	0x04, 0x17
        /*003a*/ 	.short	(.L_39 - .L_38)
.L_38:
        /*003c*/ 	.word	0x00000000
        /*0040*/ 	.short	0x0000
        /*0042*/ 	.short	0x0000
        /*0044*/ 	.byte	0x00, 0xf5, 0x21, 0x00


	//----- nvinfo : EIATTR_SPARSE_MMA_MASK
	.align		4
.L_39:
        /*0048*/ 	.byte	0x03, 0x50
        /*004a*/ 	.short	0x0000


	//----- nvinfo : EIATTR_MAXREG_COUNT
	.align		4
        /*004c*/ 	.byte	0x03, 0x1b
        /*004e*/ 	.short	0x00ff


	//----- nvinfo : EIATTR_MERCURY_ISA_VERSION
	.align		4
        /*0050*/ 	.byte	0x03, 0x5f
        /*0052*/ 	.short	0x0101


	//----- nvinfo : EIATTR_VRC_CTA_INIT_COUNT
	.align		4
        /*0054*/ 	.byte	0x02, 0x4a
	.zero		1
	.zero		1


	//----- nvinfo : EIATTR_EXIT_INSTR_OFFSETS
	.align		4
        /*0058*/ 	.byte	0x04, 0x1c
        /*005a*/ 	.short	(.L_41 - .L_40)


	//   ....[0]....
.L_40:
        /*005c*/ 	.word	0x00000070


	//   ....[1]....
        /*0060*/ 	.word	0x00000430


	//----- nvinfo : EIATTR_MAX_THREADS
	.align		4
.L_41:
        /*0064*/ 	.byte	0x04, 0x05
        /*0066*/ 	.short	(.L_43 - .L_42)
.L_42:
        /*0068*/ 	.word	0x00000020
        /*006c*/ 	.word	0x00000001
        /*0070*/ 	.word	0x00000001


	//----- nvinfo : EIATTR_CRS_STACK_SIZE
	.align		4
.L_43:
        /*0074*/ 	.byte	0x04, 0x1e
        /*0076*/ 	.short	(.L_45 - .L_44)
.L_44:
        /*0078*/ 	.word	0x00000000


	//----- nvinfo : EIATTR_CBANK_PARAM_SIZE
	.align		4
.L_45:
        /*007c*/ 	.byte	0x03, 0x19
        /*007e*/ 	.short	0x0020


	//----- nvinfo : EIATTR_PARAM_CBANK
	.align		4
        /*0080*/ 	.byte	0x04, 0x0a
        /*0082*/ 	.short	(.L_47 - .L_46)
	.align		4
.L_46:
        /*0084*/ 	.word	index@(.nv.constant0.default_function_kernel_1)
        /*0088*/ 	.short	0x0380
        /*008a*/ 	.short	0x0020


	//----- nvinfo : EIATTR_SW_WAR
	.align		4
.L_47:
        /*008c*/ 	.byte	0x04, 0x36
        /*008e*/ 	.short	(.L_49 - .L_48)
.L_48:
        /*0090*/ 	.word	0x00000008
.L_49:


//--------------------- .nv.callgraph             --------------------------
	.section	.nv.callgraph,"",@"SHT_CUDA_CALLGRAPH"
	.align	4
	.sectionentsize	8
	.align		4
        /*0000*/ 	.word	0x00000000
	.align		4
        /*0004*/ 	.word	0xffffffff
	.align		4
        /*0008*/ 	.word	0x00000000
	.align		4
        /*000c*/ 	.word	0xfffffffe
	.align		4
        /*0010*/ 	.word	0x00000000
	.align		4
        /*0014*/ 	.word	0xfffffffd
	.align		4
        /*0018*/ 	.word	0x00000000
	.align		4
        /*001c*/ 	.word	0xfffffffc


//--------------------- .text.default_function_kernel --------------------------
	.section	.text.default_function_kernel,"ax",@progbits
	.align	128
        .global         default_function_kernel
        .type           default_function_kernel,@function
        .size           default_function_kernel,(.L_x_15 - default_function_kernel)
        .other          default_function_kernel,@"STO_CUDA_ENTRY STV_DEFAULT"
default_function_kernel:
.text.default_function_kernel:
[----:B------:R-:W-:Y:S01]  /*0000*/  LDC R1, c[0x0][0x37c] ;  /* 0x0000df00ff017b82 */ /* 0x000fe20000000800 */
[----:B------:R-:W0:Y:S07]  /*0010*/  S2R R13, SR_CTAID.X ;  /* 0x00000000000d7919 */ /* 0x000e2e0000002500 */
[----:B------:R-:W1:Y:S01]  /*0020*/  LDC.64 R4, c[0x0][0x388] ;  /* 0x0000e200ff047b82 */ /* 0x000e620000000a00 */
[----:B------:R-:W2:Y:S01]  /*0030*/  LDCU.64 UR4, c[0x0][0x358] ;  /* 0x00006b00ff0477ac */ /* 0x000ea20008000a00 */
[----:B------:R-:W3:Y:S01]  /*0040*/  S2R R6, SR_TID.X ;  /* 0x0000000000067919 */ /* 0x000ee20000002100 */
[----:B0-----:R-:W-:-:S05]  /*0050*/  IMAD.HI.U32 R0, R13, 0x78787879, RZ ;  /* 0x787878790d007827 */ /* 0x001fca00078e00ff */
[----:B------:R-:W-:-:S05]  /*0060*/  SHF.R.U32.HI R0, RZ, 0x3, R0 ;  /* 0x00000003ff007819 */ /* 0x000fca0000011600 */
[C---:B------:R-:W-:Y:S02]  /*0070*/  IMAD R2, R0.reuse, -0x11, R13 ;  /* 0xffffffef00027824 */ /* 0x040fe400078e020d */
[----:B---3--:R-:W-:-:S04]  /*0080*/  IMAD R3, R0, 0x50c, R6 ;  /* 0x0000050c00037824 */ /* 0x008fc800078e0206 */
[----:B------:R-:W-:-:S04]  /*0090*/  IMAD R3, R2, 0x13, R3 ;  /* 0x0000001302037824 */ /* 0x000fc800078e0203 */
[----:B-1----:R-:W-:Y:S02]  /*00a0*/  IMAD.WIDE.U32 R4, R3, 0x4, R4 ;  /* 0x0000000403047825 */ /* 0x002fe400078e0004 */
[----:B------:R-:W0:Y:S03]  /*00b0*/  LDC.64 R2, c[0x0][0x380] ;  /* 0x0000e000ff027b82 */ /* 0x000e260000000a00 */
[----:B--2---:R-:W2:Y:S04]  /*00c0*/  LDG.E.CONSTANT R0, desc[UR4][R4.64] ;  /* 0x0000000404007981 */ /* 0x004ea8000c1e9900 */
[----:B------:R-:W3:Y:S04]  /*00d0*/  LDG.E.CONSTANT R7, desc[UR4][R4.64+0x50c] ;  /* 0x00050c0404077981 */ /* 0x000ee8000c1e9900 */
[----:B------:R-:W4:Y:S04]  /*00e0*/  LDG.E.CONSTANT R9, desc[UR4][R4.64+0xa18] ;  /* 0x000a180404097981 */ /* 0x000f28000c1e9900 */
[----:B------:R-:W5:Y:S01]  /*00f0*/  LDG.E.CONSTANT R11, desc[UR4][R4.64+0xf24] ;  /* 0x000f2404040b7981 */ /* 0x000f62000c1e9900 */
[----:B--2---:R-:W-:-:S04]  /*0100*/  FFMA R0, R0, R0, RZ ;  /* 0x0000000000007223 */ /* 0x004fc800000000ff */
[----:B---3--:R-:W-:Y:S01]  /*0110*/  FFMA R0, R7, R7, R0 ;  /* 0x0000000707007223 */ /* 0x008fe20000000000 */
[----:B------:R-:W-:-:S03]  /*0120*/  IMAD R7, R13, 0x13, R6 ;  /* 0x000000130d077824 */ /* 0x000fc600078e0206 */
[----:B----4-:R-:W-:Y:S01]  /*0130*/  FFMA R0, R9, R9, R0 ;  /* 0x0000000909007223 */ /* 0x010fe20000000000 */
[----:B0-----:R-:W-:-:S04]  /*0140*/  IMAD.WIDE.U32 R2, R7, 0x4, R2 ;  /* 0x0000000407027825 */ /* 0x001fc800078e0002 */
[----:B-----5:R-:W-:-:S05]  /*0150*/  FFMA R11, R11, R11, R0 ;  /* 0x0000000b0b0b7223 */ /* 0x020fca0000000000 */
[----:B------:R-:W-:Y:S01]  /*0160*/  STG.E desc[UR4][R2.64], R11 ;  /* 0x0000000b02007986 */ /* 0x000fe2000c101904 */
[----:B------:R-:W-:Y:S05]  /*0170*/  EXIT ;  /* 0x000000000000794d */ /* 0x000fea0003800000 */
.L_x_0:
[----:B------:R-:W-:-:S00]  /*0180*/  BRA `(.L_x_0) ;  /* 0xfffffffc00fc7947 */ /* 0x000fc0000383ffff */
[----:B------:R-:W-:-:S00]  /*0190*/  NOP ;  /* 0x0000000000007918 */ /* 0x000fc00000000000 */
        /* <DEDUP_REMOVED lines=14> */
.L_x_15:


//--------------------- .text.default_function_kernel_1 --------------------------
	.section	.text.default_function_kernel_1,"ax",@progbits
	.align	128
        .global         default_function_kernel_1
        .type           default_function_kernel_1,@function
        .size           default_function_kernel_1,(.L_x_14 - default_function_kernel_1)
        .other          default_function_kernel_1,@"STO_CUDA_ENTRY STV_DEFAULT"
default_function_kernel_1:
.text.default_function_kernel_1:
[----:B------:R-:W-:Y:S01]  /*0000*/  LDC R1, c[0x0][0x37c] ;  /* 0x0000df00ff017b82 */ /* 0x000fe20000000800 */
[----:B------:R-:W0:Y:S07]  /*0010*/  S2R R3, SR_TID.X ;  /* 0x0000000000037919 */ /* 0x000e2e0000002100 */
[----:B------:R-:W1:Y:S02]  /*0020*/  S2UR UR4, SR_CTAID.X ;  /* 0x00000000000479c3 */ /* 0x000e640000002500 */
[----:B-1----:R-:W-:Y:S01]  /*0030*/  USHF.L.U32 UR5, UR4, 0x2, URZ ;  /* 0x0000000204057899 */ /* 0x002fe200080006ff */
[----:B0-----:R-:W-:-:S05]  /*0040*/  SHF.R.U32.HI R0, RZ, 0x3, R3 ;  /* 0x00000003ff007819 */ /* 0x001fca0000011603 */
[----:B------:R-:W-:-:S04]  /*0050*/  LOP3.LUT R0, R0, UR5, RZ, 0xfc, !PT ;  /* 0x0000000500007c12 */ /* 0x000fc8000f8efcff */
[----:B------:R-:W-:-:S13]  /*0060*/  ISETP.GT.U32.AND P0, PT, R0, 0x142, PT ;  /* 0x000001420000780c */ /* 0x000fda0003f04070 */
[----:B------:R-:W-:Y:S05]  /*0070*/  @P0 EXIT ;  /* 0x000000000000094d */ /* 0x000fea0003800000 */
[----:B------:R-:W-:Y:S01]  /*0080*/  USHF.L.U32 UR5, UR4, 0x5, URZ ;  /* 0x0000000504057899 */ /* 0x000fe200080006ff */
[----:B------:R-:W-:Y:S01]  /*0090*/  SHF.R.U32.HI R0, RZ, 0x2, R3 ;  /* 0x00000002ff007819 */ /* 0x000fe20000011603 */
[----:B------:R-:W-:Y:S01]  /*00a0*/  USHF.L.U32 UR4, UR4, 0x3, URZ ;  /* 0x0000000304047899 */ /* 0x000fe200080006ff */
[----:B------:R-:W0:Y:S03]  /*00b0*/  LDC.64 R4, c[0x0][0x388] ;  /* 0x0000e200ff047b82 */ /* 0x000e260000000a00 */
[----:B------:R-:W-:Y:S02]  /*00c0*/  LOP3.LUT R3, R3, UR5, RZ, 0xfc, !PT ;  /* 0x0000000503037c12 */ /* 0x000fe4000f8efcff */
[----:B------:R-:W-:-:S03]  /*00d0*/  LOP3.LUT R2, R0, UR4, RZ, 0xfc, !PT ;  /* 0x0000000400027c12 */ /* 0x000fc6000f8efcff */
[----:B------:R-:W-:Y:S01]  /*00e0*/  IMAD.HI.U32 R0, R3, 0x6572ec3, RZ ;  /* 0x06572ec303007827 */ /* 0x000fe200078e00ff */
[----:B------:R-:W1:Y:S01]  /*00f0*/  LDC.64 R6, c[0x0][0x390] ;  /* 0x0000e400ff067b82 */ /* 0x000e620000000a00 */
[----:B------:R-:W2:Y:S02]  /*0100*/  LDCU.64 UR4, c[0x0][0x358] ;  /* 0x00006b00ff0477ac */ /* 0x000ea40008000a00 */
[----:B------:R-:W-:Y:S01]  /*0110*/  IMAD.HI.U32 R2, R2, 0x6572ec3, RZ ;  /* 0x06572ec302027827 */ /* 0x000fe200078e00ff */
[--C-:B------:R-:W-:Y:S02]  /*0120*/  SHF.R.U32.HI R8, RZ, 0x3, R0.reuse ;  /* 0x00000003ff087819 */ /* 0x100fe40000011600 */
[----:B------:R-:W-:Y:S02]  /*0130*/  SHF.R.U32.HI R0, RZ, 0x5, R0 ;  /* 0x00000005ff007819 */ /* 0x000fe40000011600 */
[----:B------:R-:W-:Y:S01]  /*0140*/  SHF.R.U32.HI R2, RZ, 0x3, R2 ;  /* 0x00000003ff027819 */ /* 0x000fe20000011602 */
[----:B------:R-:W-:-:S02]  /*0150*/  IMAD R11, R8, -0x143, R3 ;  /* 0xfffffebd080b7824 */ /* 0x000fc400078e0203 */
[----:B------:R-:W3:Y:S01]  /*0160*/  LDC.64 R8, c[0x0][0x398] ;  /* 0x0000e600ff087b82 */ /* 0x000ee20000000a00 */
[----:B------:R-:W-:Y:S02]  /*0170*/  IMAD R0, R0, -0x50c, R3 ;  /* 0xfffffaf400007824 */ /* 0x000fe400078e0203 */
[----:B------:R-:W-:-:S03]  /*0180*/  IMAD R11, R2, 0x143, R11 ;  /* 0x00000143020b7824 */ /* 0x000fc600078e020b */
[----:B------:R-:W-:Y:S01]  /*0190*/  LOP3.LUT R0, R0, 0xffff, RZ, 0xc0, !PT ;  /* 0x0000ffff00007812 */ /* 0x000fe200078ec0ff */
[----:B0-----:R-:W-:-:S06]  /*01a0*/  IMAD.WIDE.U32 R4, R11, 0x4, R4 ;  /* 0x000000040b047825 */ /* 0x001fcc00078e0004 */
[----:B--2---:R-:W2:Y:S01]  /*01b0*/  LDG.E.CONSTANT R4, desc[UR4][R4.64] ;  /* 0x0000000404047981 */ /* 0x004ea2000c1e9900 */
[----:B------:R-:W-:Y:S02]  /*01c0*/  IMAD R0, R0, 0xcb, RZ ;  /* 0x000000cb00007824 */ /* 0x000fe400078e02ff */
[----:B-1----:R-:W-:-:S03]  /*01d0*/  IMAD.WIDE.U32 R6, R3, 0x4, R6 ;  /* 0x0000000403067825 */ /* 0x002fc600078e0006 */
[----:B------:R-:W-:-:S03]  /*01e0*/  SHF.R.U32.HI R11, RZ, 0x10, R0 ;  /* 0x00000010ff0b7819 */ /* 0x000fc60000011600 */
[----:B------:R-:W4:Y:S02]  /*01f0*/  LDG.E.CONSTANT R6, desc[UR4][R6.64] ;  /* 0x0000000406067981 */ /* 0x000f24000c1e9900 */
[----:B---3--:R-:W-:-:S06]  /*0200*/  IMAD.WIDE.U32 R8, R11, 0x4, R8 ;  /* 0x000000040b087825 */ /* 0x008fcc00078e0008 */
[----:B------:R-:W4:Y:S01]  /*0210*/  LDG.E.CONSTANT R9, desc[UR4][R8.64] ;  /* 0x0000000408097981 */ /* 0x000f22000c1e9900 */
[----:B------:R-:W-:Y:S01]  /*0220*/  IMAD.MOV.U32 R11, RZ, RZ, 0x3e800000 ;  /* 0x3e800000ff0b7424 */ /* 0x000fe200078e00ff */
[----:B------:R-:W-:Y:S03]  /*0230*/  BSSY.RECONVERGENT B0, `(.L_x_1) ;  /* 0x000000e000007945 */ /* 0x000fe60003800200 */
[----:B--2---:R-:W-:-:S04]  /*0240*/  FFMA R0, R4, R11, 9.9999997473787516356e-06 ;  /* 0x3727c5ac04007423 */ /* 0x004fc8000000000b */
[----:B------:R-:W-:Y:S01]  /*0250*/  VIADD R2, R0, 0xf3000000 ;  /* 0xf300000000027836 */ /* 0x000fe20000000000 */
[----:B------:R0:W1:Y:S04]  /*0260*/  MUFU.RSQ R11, R0 ;  /* 0x00000000000b7308 */ /* 0x0000680000001400 */
[----:B------:R-:W-:Y:S01]  /*0270*/  ISETP.GT.U32.AND P0, PT, R2, 0x727fffff, PT ;  /* 0x727fffff0200780c */ /* 0x000fe20003f04070 */
[----:B----4-:R-:W-:-:S12]  /*0280*/  FMUL R4, R6, R9 ;  /* 0x0000000906047220 */ /* 0x010fd80000400000 */
[----:B01----:R-:W-:Y:S05]  /*0290*/  @!P0 BRA `(.L_x_2) ;  /* 0x00000000000c8947 */ /* 0x003fea0003800000 */
[----:B------:R-:W-:-:S07]  /*02a0*/  MOV R9, 0x2c0 ;  /* 0x000002c000097802 */ /* 0x000fce0000000f00 */
[----:B------:R-:W-:Y:S05]  /*02b0*/  CALL.REL.NOINC `($__internal_1_$__cuda_sm20_sqrt_rn_f32_slowpath) ;  /* 0x0000000400347944 */ /* 0x000fea0003c00000 */
[----:B------:R-:W-:Y:S05]  /*02c0*/  BRA `(.L_x_3) ;  /* 0x0000000000107947 */ /* 0x000fea0003800000 */
.L_x_2:
[----:B------:R-:W-:Y:S01]  /*02d0*/  FMUL.FTZ R5, R0, R11 ;  /* 0x0000000b00057220 */ /* 0x000fe20000410000 */
[----:B------:R-:W-:-:S03]  /*02e0*/  FMUL.FTZ R2, R11, 0.5 ;  /* 0x3f0000000b027820 */ /* 0x000fc60000410000 */
[----:B------:R-:W-:-:S04]  /*02f0*/  FFMA R0, -R5, R5, R0 ;  /* 0x0000000505007223 */ /* 0x000fc80000000100 */
[----:B------:R-:W-:-:S07]  /*0300*/  FFMA R2, R0, R2, R5 ;  /* 0x0000000200027223 */ /* 0x000fce0000000005 */
.L_x_3:
[----:B------:R-:W-:Y:S05]  /*0310*/  BSYNC.RECONVERGENT B0 ;  /* 0x0000000000007941 */ /* 0x000fea0003800200 */
.L_x_1:
[----:B------:R-:W-:Y:S01]  /*0320*/  IADD3 R0, PT, PT, R2, 0x1800000, RZ ;  /* 0x0180000002007810 */ /* 0x000fe20007ffe0ff */
[----:B------:R-:W-:Y:S03]  /*0330*/  BSSY.RECONVERGENT B0, `(.L_x_4) ;  /* 0x000000b000007945 */ /* 0x000fe60003800200 */
[----:B------:R-:W-:-:S04]  /*0340*/  LOP3.LUT R0, R0, 0x7f800000, RZ, 0xc0, !PT ;  /* 0x7f80000000007812 */ /* 0x000fc800078ec0ff */
[----:B------:R-:W-:-:S13]  /*0350*/  ISETP.GT.U32.AND P0, PT, R0, 0x1ffffff, PT ;  /* 0x01ffffff0000780c */ /* 0x000fda0003f04070 */
[----:B------:R-:W-:Y:S05]  /*0360*/  @P0 BRA `(.L_x_5) ;  /* 0x00000000000c0947 */ /* 0x000fea0003800000 */
[----:B------:R-:W-:-:S07]  /*0370*/  MOV R9, 0x390 ;  /* 0x0000039000097802 */ /* 0x000fce0000000f00 */
[----:B------:R-:W-:Y:S05]  /*0380*/  CALL.REL.NOINC `($__internal_0_$__cuda_sm20_rcp_rn_f32_slowpath) ;  /* 0x00000000002c7944 */ /* 0x000fea0003c00000 */
[----:B------:R-:W-:Y:S05]  /*0390*/  BRA `(.L_x_6) ;  /* 0x0000000000107947 */ /* 0x000fea0003800000 */
.L_x_5:
[----:B------:R-:W0:Y:S02]  /*03a0*/  MUFU.RCP R5, R2 ;  /* 0x0000000200057308 */ /* 0x000e240000001000 */
[----:B0-----:R-:W-:-:S04]  /*03b0*/  FFMA R0, R5, R2, -1 ;  /* 0xbf80000005007423 */ /* 0x001fc80000000002 */
[----:B------:R-:W-:-:S04]  /*03c0*/  FADD.FTZ R0, -R0, -RZ ;  /* 0x800000ff00007221 */ /* 0x000fc80000010100 */
[----:B------:R-:W-:-:S07]  /*03d0*/  FFMA R5, R5, R0, R5 ;  /* 0x0000000005057223 */ /* 0x000fce0000000005 */
.L_x_6:
[----:B------:R-:W-:Y:S05]  /*03e0*/  BSYNC.RECONVERGENT B0 ;  /* 0x0000000000007941 */ /* 0x000fea0003800200 */
.L_x_4:
[----:B------:R-:W0:Y:S01]  /*03f0*/  LDC.64 R6, c[0x0][0x380] ;  /* 0x0000e000ff067b82 */ /* 0x000e220000000a00 */
[----:B------:R-:W-:Y:S01]  /*0400*/  FMUL R5, R4, R5 ;  /* 0x0000000504057220 */ /* 0x000fe20000400000 */
[----:B0-----:R-:W-:-:S05]  /*0410*/  IMAD.WIDE.U32 R2, R3, 0x4, R6 ;  /* 0x0000000403027825 */ /* 0x001fca00078e0006 */
[----:B------:R-:W-:Y:S01]  /*0420*/  STG.E desc[UR4][R2.64], R5 ;  /* 0x0000000502007986 */ /* 0x000fe2000c101904 */
[----:B------:R-:W-:Y:S05]  /*0430*/  EXIT ;  /* 0x000000000000794d */ /* 0x000fea0003800000 */
        .weak           $__internal_0_$__cuda_sm20_rcp_rn_f32_slowpath
        .type           $__internal_0_$__cuda_sm20_rcp_rn_f32_slowpath,@function
        .size           $__internal_0_$__cuda_sm20_rcp_rn_f32_slowpath,($__internal_1_$__cuda_sm20_sqrt_rn_f32_slowpath - $__internal_0_$__cuda_sm20_rcp_rn_f32_slowpath)
$__internal_0_$__cuda_sm20_rcp_rn_f32_slowpath:
[----:B------:R-:W-:Y:S01]  /*0440*/  IMAD.SHL.U32 R0, R2, 0x2, RZ ;  /* 0x0000000202007824 */ /* 0x000fe200078e00ff */
[----:B------:R-:W-:Y:S04]  /*0450*/  BSSY.RECONVERGENT B1, `(.L_x_7) ;  /* 0x0000030000017945 */ /* 0x000fe80003800200 */
[----:B------:R-:W-:-:S04]  /*0460*/  SHF.R.U32.HI R10, RZ, 0x18, R0 ;  /* 0x00000018ff0a7819 */ /* 0x000fc80000011600 */
[----:B------:R-:W-:-:S13]  /*0470*/  ISETP.NE.U32.AND P0, PT, R10, RZ, PT ;  /* 0x000000ff0a00720c */ /* 0x000fda0003f05070 */
[----:B------:R-:W-:Y:S05]  /*0480*/  @P0 BRA `(.L_x_8) ;  /* 0x0000000000280947 */ /* 0x000fea0003800000 */
[----:B------:R-:W-:-:S05]  /*0490*/  IMAD.SHL.U32 R0, R2, 0x2, RZ ;  /* 0x0000000202007824 */ /* 0x000fca00078e00ff */
[----:B------:R-:W-:-:S13]  /*04a0*/  ISETP.NE.AND P0, PT, R0, RZ, PT ;  /* 0x000000ff0000720c */ /* 0x000fda0003f05270 */
[----:B------:R-:W-:Y:S01]  /*04b0*/  @P0 FFMA R6, R2, 1.84467440737095516160e+19, RZ ;  /* 0x5f80000002060823 */ /* 0x000fe200000000ff */
[----:B------:R-:W-:Y:S08]  /*04c0*/  @!P0 MUFU.RCP R5, R2 ;  /* 0x0000000200058308 */ /* 0x000ff00000001000 */
[----:B------:R-:W0:Y:S02]  /*04d0*/  @P0 MUFU.RCP R7, R6 ;  /* 0x0000000600070308 */ /* 0x000e240000001000 */
[----:B0-----:R-:W-:-:S04]  /*04e0*/  @P0 FFMA R0, R6, R7, -1 ;  /* 0xbf80000006000423 */ /* 0x001fc80000000007 */
[----:B------:R-:W-:-:S04]  /*04f0*/  @P0 FADD.FTZ R0, -R0, -RZ ;  /* 0x800000ff00000221 */ /* 0x000fc80000010100 */
[----:B------:R-:W-:-:S04]  /*0500*/  @P0 FFMA R0, R7, R0, R7 ;  /* 0x0000000007000223 */ /* 0x000fc80000000007 */
[----:B------:R-:W-:Y:S01]  /*0510*/  @P0 FFMA R5, R0, 1.84467440737095516160e+19, RZ ;  /* 0x5f80000000050823 */ /* 0x000fe200000000ff */
[----:B------:R-:W-:Y:S06]  /*0520*/  BRA `(.L_x_9) ;  /* 0x0000000000887947 */ /* 0x000fec0003800000 */
.L_x_8:
[----:B------:R-:W-:-:S04]  /*0530*/  IADD3 R11, PT, PT, R10, -0xfd, RZ ;  /* 0xffffff030a0b7810 */ /* 0x000fc80007ffe0ff */
[----:B------:R-:W-:-:S13]  /*0540*/  ISETP.GT.U32.AND P0, PT, R11, 0x1, PT ;  /* 0x000000010b00780c */ /* 0x000fda0003f04070 */
[----:B------:R-:W-:Y:S05]  /*0550*/  @P0 BRA `(.L_x_10) ;  /* 0x0000000000780947 */ /* 0x000fea0003800000 */
[----:B------:R-:W-:Y:S01]  /*0560*/  LOP3.LUT R0, R2, 0x7fffff, RZ, 0xc0, !PT ;  /* 0x007fffff02007812 */ /* 0x000fe200078ec0ff */
[----:B------:R-:W-:-:S03]  /*0570*/  IMAD.MOV.U32 R8, RZ, RZ, 0x3 ;  /* 0x00000003ff087424 */ /* 0x000fc600078e00ff */
[----:B------:R-:W-:Y:S02]  /*0580*/  LOP3.LUT R0, R0, 0x3f800000, RZ, 0xfc, !PT ;  /* 0x3f80000000007812 */ /* 0x000fe400078efcff */
[----:B------:R-:W-:Y:S02]  /*0590*/  SHF.L.U32 R8, R8, R11, RZ ;  /* 0x0000000b08087219 */ /* 0x000fe400000006ff */
[----:B------:R-:W0:Y:S02]  /*05a0*/  MUFU.RCP R5, R0 ;  /* 0x0000000000057308 */ /* 0x000e240000001000 */
[----:B0-----:R-:W-:-:S04]  /*05b0*/  FFMA R6, R0, R5, -1 ;  /* 0xbf80000000067423 */ /* 0x001fc80000000005 */
[----:B------:R-:W-:-:S04]  /*05c0*/  FADD.FTZ R6, -R6, -RZ ;  /* 0x800000ff06067221 */ /* 0x000fc80000010100 */
[CCC-:B------:R-:W-:Y:S01]  /*05d0*/  FFMA.RM R7, R5.reuse, R6.reuse, R5.reuse ;  /* 0x0000000605077223 */ /* 0x1c0fe20000004005 */
[----:B------:R-:W-:-:S04]  /*05e0*/  FFMA.RP R6, R5, R6, R5 ;  /* 0x0000000605067223 */ /* 0x000fc80000008005 */
[C---:B------:R-:W-:Y:S02]  /*05f0*/  LOP3.LUT R5, R7.reuse, 0x7fffff, RZ, 0xc0, !PT ;  /* 0x007fffff07057812 */ /* 0x040fe400078ec0ff */
[----:B------:R-:W-:Y:S02]  /*0600*/  FSETP.NEU.FTZ.AND P0, PT, R7, R6, PT ;  /* 0x000000060700720b */ /* 0x000fe40003f1d000 */
[----:B------:R-:W-:Y:S02]  /*0610*/  LOP3.LUT R5, R5, 0x800000, RZ, 0xfc, !PT ;  /* 0x0080000005057812 */ /* 0x000fe400078efcff */
[----:B------:R-:W-:Y:S02]  /*0620*/  SEL R6, RZ, 0xffffffff, !P0 ;  /* 0xffffffffff067807 */ /* 0x000fe40004000000 */
[----:B------:R-:W-:-:S03]  /*0630*/  LOP3.LUT R8, R8, R5, RZ, 0xc0, !PT ;  /* 0x0000000508087212 */ /* 0x000fc600078ec0ff */
[----:B------:R-:W-:Y:S01]  /*0640*/  IMAD.MOV R6, RZ, RZ, -R6 ;  /* 0x000000ffff067224 */ /* 0x000fe200078e0a06 */
[----:B------:R-:W-:-:S04]  /*0650*/  SHF.R.U32.HI R8, RZ, R11, R8 ;  /* 0x0000000bff087219 */ /* 0x000fc80000011608 */
[----:B------:R-:W-:Y:S02]  /*0660*/  LOP3.LUT P1, RZ, R6, R11, R5, 0xf8, !PT ;  /* 0x0000000b06ff7212 */ /* 0x000fe4000782f805 */
[C---:B------:R-:W-:Y:S02]  /*0670*/  LOP3.LUT P0, RZ, R8.reuse, 0x1, RZ, 0xc0, !PT ;  /* 0x0000000108ff7812 */ /* 0x040fe4000780c0ff */
[----:B------:R-:W-:-:S04]  /*0680*/  LOP3.LUT P2, RZ, R8, 0x2, RZ, 0xc0, !PT ;  /* 0x0000000208ff7812 */ /* 0x000fc8000784c0ff */
[----:B------:R-:W-:Y:S02]  /*0690*/  PLOP3.LUT P0, PT, P0, P1, P2, 0xe0, 0x0 ;  /* 0x000000000000781c */ /* 0x000fe40000703c20 */
[----:B------:R-:W-:Y:S02]  /*06a0*/  LOP3.LUT P1, RZ, R2, 0x7fffff, RZ, 0xc0, !PT ;  /* 0x007fffff02ff7812 */ /* 0x000fe4000782c0ff */
[----:B------:R-:W-:-:S04]  /*06b0*/  SEL R0, RZ, 0x1, !P0 ;  /* 0x00000001ff007807 */ /* 0x000fc80004000000 */
[----:B------:R-:W-:-:S04]  /*06c0*/  IADD3 R0, PT, PT, -R0, RZ, RZ ;  /* 0x000000ff00007210 */ /* 0x000fc80007ffe1ff */
[----:B------:R-:W-:Y:S01]  /*06d0*/  ISETP.GE.AND P0, PT, R0, RZ, PT ;  /* 0x000000ff0000720c */ /* 0x000fe20003f06270 */
[----:B------:R-:W-:-:S05]  /*06e0*/  VIADD R0, R10, 0xffffff04 ;  /* 0xffffff040a007836 */ /* 0x000fca0000000000 */
[----:B------:R-:W-:-:S07]  /*06f0*/  SHF.R.U32.HI R5, RZ, R0, R5 ;  /* 0x00000000ff057219 */ /* 0x000fce0000011605 */
[----:B------:R-:W-:-:S05]  /*0700*/  @!P0 IADD3 R5, PT, PT, R5, 0x1, RZ ;  /* 0x0000000105058810 */ /* 0x000fca0007ffe0ff */
[----:B------:R-:W-:-:S05]  /*0710*/  @!P1 IMAD.SHL.U32 R5, R5, 0x2, RZ ;  /* 0x0000000205059824 */ /* 0x000fca00078e00ff */
[----:B------:R-:W-:Y:S01]  /*0720*/  LOP3.LUT R5, R5, 0x80000000, R2, 0xf8, !PT ;  /* 0x8000000005057812 */ /* 0x000fe200078ef802 */
[----:B------:R-:W-:Y:S06]  /*0730*/  BRA `(.L_x_9) ;  /* 0x0000000000047947 */ /* 0x000fec0003800000 */
.L_x_10:
[----:B------:R0:W1:Y:S02]  /*0740*/  MUFU.RCP R5, R2 ;  /* 0x0000000200057308 */ /* 0x0000640000001000 */
.L_x_9:
[----:B------:R-:W-:Y:S05]  /*0750*/  BSYNC.RECONVERGENT B1 ;  /* 0x0000000000017941 */ /* 0x000fea0003800200 */
.L_x_7:
[----:B------:R-:W-:Y:S01]  /*0760*/  MOV R6, R9 ;  /* 0x0000000900067202 */ /* 0x000fe20000000f00 */
[----:B------:R-:W-:-:S04]  /*0770*/  IMAD.MOV.U32 R7, RZ, RZ, 0x0 ;  /* 0x00000000ff077424 */ /* 0x000fc800078e00ff */
[----:B01----:R-:W-:Y:S05]  /*0780*/  RET.REL.NODEC R6 `(default_function_kernel_1) ;  /* 0xfffffff8061c7950 */ /* 0x003fea0003c3ffff */
        .weak           $__internal_1_$__cuda_sm20_sqrt_rn_f32_slowpath
        .type           $__internal_1_$__cuda_sm20_sqrt_rn_f32_slowpath,@function
        .size           $__internal_1_$__cuda_sm20_sqrt_rn_f32_slowpath,(.L_x_14 - $__internal_1_$__cuda_sm20_sqrt_rn_f32_slowpath)
$__internal_1_$__cuda_sm20_sqrt_rn_f32_slowpath:
[----:B------:R-:W-:-:S13]  /*0790*/  LOP3.LUT P0, RZ, R0, 0x7fffffff, RZ, 0xc0, !PT ;  /* 0x7fffffff00ff7812 */ /* 0x000fda000780c0ff */
[----:B------:R-:W-:Y:S01]  /*07a0*/  @!P0 MOV R2, R0 ;  /* 0x0000000000028202 */ /* 0x000fe20000000f00 */
[----:B------:R-:W-:Y:S06]  /*07b0*/  @!P0 BRA `(.L_x_11) ;  /* 0x0000000000408947 */ /* 0x000fec0003800000 */
[----:B------:R-:W-:-:S13]  /*07c0*/  FSETP.GEU.FTZ.AND P0, PT, R0, RZ, PT ;  /* 0x000000ff0000720b */ /* 0x000fda0003f1e000 */
[----:B------:R-:W-:Y:S01]  /*07d0*/  @!P0 IMAD.MOV.U32 R2, RZ, RZ, 0x7fffffff ;  /* 0x7fffffffff028424 */ /* 0x000fe200078e00ff */
[----:B------:R-:W-:Y:S06]  /*07e0*/  @!P0 BRA `(.L_x_11) ;  /* 0x0000000000348947 */ /* 0x000fec0003800000 */
[----:B------:R-:W-:-:S13]  /*07f0*/  FSETP.GTU.FTZ.AND P0, PT, |R0|, +INF , PT ;  /* 0x7f8000000000780b */ /* 0x000fda0003f1c200 */
[----:B------:R-:W-:Y:S01]  /*0800*/  @P0 FADD.FTZ R2, R0, 1 ;  /* 0x3f80000000020421 */ /* 0x000fe20000010000 */
[----:B------:R-:W-:Y:S06]  /*0810*/  @P0 BRA `(.L_x_11) ;  /* 0x0000000000280947 */ /* 0x000fec0003800000 */
[----:B------:R-:W-:-:S13]  /*0820*/  FSETP.NEU.FTZ.AND P0, PT, |R0|, +INF , PT ;  /* 0x7f8000000000780b */ /* 0x000fda0003f1d200 */
[----:B------:R-:W-:-:S04]  /*0830*/  @P0 FFMA R5, R0, 1.84467440737095516160e+19, RZ ;  /* 0x5f80000000050823 */ /* 0x000fc800000000ff */
[----:B------:R-:W0:Y:S02]  /*0840*/  @P0 MUFU.RSQ R2, R5 ;  /* 0x0000000500020308 */ /* 0x000e240000001400 */
[----:B0-----:R-:W-:Y:S01]  /*0850*/  @P0 FMUL.FTZ R6, R5, R2 ;  /* 0x0000000205060220 */ /* 0x001fe20000410000 */
[----:B------:R-:W-:Y:S01]  /*0860*/  @P0 FMUL.FTZ R8, R2, 0.5 ;  /* 0x3f00000002080820 */ /* 0x000fe20000410000 */
[----:B------:R-:W-:Y:S02]  /*0870*/  @!P0 MOV R2, R0 ;  /* 0x0000000000028202 */ /* 0x000fe40000000f00 */
[----:B------:R-:W-:-:S04]  /*0880*/  @P0 FADD.FTZ R7, -R6, -RZ ;  /* 0x800000ff06070221 */ /* 0x000fc80000010100 */
[----:B------:R-:W-:-:S04]  /*0890*/  @P0 FFMA R7, R6, R7, R5 ;  /* 0x0000000706070223 */ /* 0x000fc80000000005 */
[----:B------:R-:W-:-:S04]  /*08a0*/  @P0 FFMA R7, R7, R8, R6 ;  /* 0x0000000807070223 */ /* 0x000fc80000000006 */
[----:B------:R-:W-:-:S07]  /*08b0*/  @P0 FMUL.FTZ R2, R7, 2.3283064365386962891e-10 ;  /* 0x2f80000007020820 */ /* 0x000fce0000410000 */
.L_x_11:
[----:B------:R-:W-:Y:S02]  /*08c0*/  HFMA2 R7, -RZ, RZ, 0, 0 ;  /* 0x00000000ff077431 */ /* 0x000fe400000001ff */
[----:B------:R-:W-:-:S04]  /*08d0*/  IMAD.MOV.U32 R6, RZ, RZ, R9 ;  /* 0x000000ffff067224 */ /* 0x000fc800078e0009 */
[----:B------:R-:W-:Y:S05]  /*08e0*/  RET.REL.NODEC R6 `(default_function_kernel_1) ;  /* 0xfffffff406c47950 */ /* 0x000fea0003c3ffff */
.L_x_12:
        /* <DEDUP_REMOVED lines=9> */
.L_x_14:


//--------------------- .nv.shared.reserved.0     --------------------------
	.section	.nv.shared.reserved.0,"aw",@nobits
	.weak		__nv_reservedSMEM_offset_0_alias
	.size		__nv_reservedSMEM_offset_0_alias, 0, 64
	.other		__nv_reservedSMEM_offset_0_alias,@"STO_CUDA_RESERVED_SHARED STV_DEFAULT"
__nv_reservedSMEM_offset_0_alias:
	.zero		0
	.zero		64


//--------------------- .nv.constant0.default_function_kernel --------------------------
	.section	.nv.constant0.default_function_kernel,"a",@progbits
	.sectionflags	@""
	.align	4
.nv.constant0.default_function_kernel:
	.zero		912


//--------------------- .nv.constant0.default_function_kernel_1 --------------------------
	.section	.nv.constant0.default_function_kernel_1,"a",@progbits
	.sectionflags	@""
	.align	4
.nv.constant0.default_function_kernel_1:
	.zero		928


//--------------------- SYMBOLS --------------------------

	.type		.nv.reservedSmem.offset0,@object
	.size		.nv.reservedSmem.offset0,0x4
